	.headerflags	@"EF_CUDA_TEXMODE_UNIFIED EF_CUDA_64BIT_ADDRESS EF_CUDA_ACCELERATORS EF_CUDA_SM90 EF_CUDA_VIRTUAL_SM(EF_CUDA_SM90)"
	.elftype	@"ET_EXEC"


//--------------------- .nv.info                  --------------------------
	.section	.nv.info,"",@"SHT_CUDA_INFO"
	.align	4


	//----- nvinfo : EIATTR_REGCOUNT
	.align		4
        /*0000*/ 	.byte	0x04, 0x2f
        /*0002*/ 	.short	(.L_1 - .L_0)
	.align		4
.L_0:
        /*0004*/ 	.word	index@(triton_poi_fused_convolution_relu_8)
        /*0008*/ 	.word	0x0000000c


	//----- nvinfo : EIATTR_MIN_STACK_SIZE
	.align		4
.L_1:
        /*000c*/ 	.byte	0x04, 0x12
        /*000e*/ 	.short	(.L_3 - .L_2)
	.align		4
.L_2:
        /*0010*/ 	.word	index@(triton_poi_fused_convolution_relu_8)
        /*0014*/ 	.word	0x00000000


	//----- nvinfo : EIATTR_FRAME_SIZE
	.align		4
.L_3:
        /*0018*/ 	.byte	0x04, 0x11
        /*001a*/ 	.short	(.L_5 - .L_4)
	.align		4
.L_4:
        /*001c*/ 	.word	index@(triton_poi_fused_convolution_relu_8)
        /*0020*/ 	.word	0x00000000


	//----- nvinfo : EIATTR_MIN_STACK_SIZE
	.align		4
.L_5:
        /*0024*/ 	.byte	0x04, 0x12
        /*0026*/ 	.short	(.L_7 - .L_6)
	.align		4
.L_6:
        /*0028*/ 	.word	index@(triton_poi_fused_convolution_relu_8)
        /*002c*/ 	.word	0x00000000
.L_7:


//--------------------- .nv.info.triton_poi_fused_convolution_relu_8 --------------------------
	.section	.nv.info.triton_poi_fused_convolution_relu_8,"",@"SHT_CUDA_INFO"
	.sectionflags	@""
	.align	4


	//----- nvinfo : EIATTR_CUDA_API_VERSION
	.align		4
        /*0000*/ 	.byte	0x04, 0x37
        /*0002*/ 	.short	(.L_9 - .L_8)
.L_8:
        /*0004*/ 	.word	0x0000007c


	//----- nvinfo : EIATTR_KPARAM_INFO
	.align		4
.L_9:
        /*0008*/ 	.byte	0x04, 0x17
        /*000a*/ 	.short	(.L_11 - .L_10)
.L_10:
        /*000c*/ 	.word	0x00000000
        /*0010*/ 	.short	0x0002
        /*0012*/ 	.short	0x0010
        /*0014*/ 	.byte	0x00, 0xf0, 0x11, 0x00


	//----- nvinfo : EIATTR_KPARAM_INFO
	.align		4
.L_11:
        /*0018*/ 	.byte	0x04, 0x17
        /*001a*/ 	.short	(.L_13 - .L_12)
.L_12:
        /*001c*/ 	.word	0x00000000
        /*0020*/ 	.short	0x0001
        /*0022*/ 	.short	0x0008
        /*0024*/ 	.byte	0x00, 0xf4, 0x21, 0x00


	//----- nvinfo : EIATTR_KPARAM_INFO
	.align		4
.L_13:
        /*0028*/ 	.byte	0x04, 0x17
        /*002a*/ 	.short	(.L_15 - .L_14)
.L_14:
        /*002c*/ 	.word	0x00000000
        /*0030*/ 	.short	0x0000
        /*0032*/ 	.short	0x0000
        /*0034*/ 	.byte	0x00, 0xf4, 0x21, 0x00


	//----- nvinfo : EIATTR_SPARSE_MMA_MASK
	.align		4
.L_15:
        /*0038*/ 	.byte	0x03, 0x50
        /*003a*/ 	.short	0x0000


	//----- nvinfo : EIATTR_MAXREG_COUNT
	.align		4
        /*003c*/ 	.byte	0x03, 0x1b
        /*003e*/ 	.short	0x00ff


	//----- nvinfo : EIATTR_EXIT_INSTR_OFFSETS
	.align		4
        /*0040*/ 	.byte	0x04, 0x1c
        /*0042*/ 	.short	(.L_17 - .L_16)


	//   ....[0]....
.L_16:
        /*0044*/ 	.word	0x00000170


	//   ....[1]....
        /*0048*/ 	.word	0x00000190


	//----- nvinfo : EIATTR_REQNTID
	.align		4
.L_17:
        /*004c*/ 	.byte	0x04, 0x10
        /*004e*/ 	.short	(.L_19 - .L_18)
.L_18:
        /*0050*/ 	.word	0x00000080
        /*0054*/ 	.word	0x00000001
        /*0058*/ 	.word	0x00000001


	//----- nvinfo : EIATTR_CBANK_PARAM_SIZE
	.align		4
.L_19:
        /*005c*/ 	.byte	0x03, 0x19
        /*005e*/ 	.short	0x0014


	//----- nvinfo : EIATTR_PARAM_CBANK
	.align		4
        /*0060*/ 	.byte	0x04, 0x0a
        /*0062*/ 	.short	(.L_21 - .L_20)
	.align		4
.L_20:
        /*0064*/ 	.word	index@(.nv.constant0.triton_poi_fused_convolution_relu_8)
        /*0068*/ 	.short	0x0210
        /*006a*/ 	.short	0x0014


	//----- nvinfo : EIATTR_SW_WAR
	.align		4
.L_21:
        /*006c*/ 	.byte	0x04, 0x36
        /*006e*/ 	.short	(.L_23 - .L_22)
.L_22:
        /*0070*/ 	.word	0x00000008
.L_23:


//--------------------- .nv.callgraph             --------------------------
	.section	.nv.callgraph,"",@"SHT_CUDA_CALLGRAPH"
	.align	4
	.sectionentsize	8
	.align		4
        /*0000*/ 	.word	0x00000000
	.align		4
        /*0004*/ 	.word	0xffffffff
	.align		4
        /*0008*/ 	.word	0x00000000
	.align		4
        /*000c*/ 	.word	0xfffffffe
	.align		4
        /*0010*/ 	.word	0x00000000
	.align		4
        /*0014*/ 	.word	0xfffffffd
	.align		4
        /*0018*/ 	.word	0x00000000
	.align		4
        /*001c*/ 	.word	0xfffffffc


//--------------------- .text.triton_poi_fused_convolution_relu_8 --------------------------
	.section	.text.triton_poi_fused_convolution_relu_8,"ax",@progbits
	.align	128
        .global         triton_poi_fused_convolution_relu_8
        .type           triton_poi_fused_convolution_relu_8,@function
        .size           triton_poi_fused_convolution_relu_8,(.L_x_1 - triton_poi_fused_convolution_relu_8)
        .other          triton_poi_fused_convolution_relu_8,@"STO_CUDA_ENTRY STV_DEFAULT"
triton_poi_fused_convolution_relu_8:
.text.triton_poi_fused_convolution_relu_8:
[----:B------:R-:W0:Y:S02]  /*0000*/  LDC R1, c[0x0][0x28] ;  /* 0x00000a00ff017b82 */ /* 0x000e240000000800 */
[----:B------:R-:W1:Y:S01]  /*0010*/  S2R R0, SR_TID.X ;  /* 0x0000000000007919 */ /* 0x000e620000002100 */
[----:B------:R-:W2:Y:S01]  /*0020*/  LDC.64 R2, c[0x0][0x210] ;  /* 0x00008400ff027b82 */ /* 0x000ea20000000a00 */
[----:B------:R-:W-:Y:S01]  /*0030*/  ULDC.64 UR4, c[0x0][0x208] ;  /* 0x0000820000047ab9 */ /* 0x000fe20000000a00 */
[----:B------:R-:W3:Y:S06]  /*0040*/  S2R R7, SR_CTAID.X ;  /* 0x0000000000077919 */ /* 0x000eec0000002500 */
[----:B------:R-:W4:Y:S01]  /*0050*/  LDC.64 R4, c[0x0][0x218] ;  /* 0x00008600ff047b82 */ /* 0x000f220000000a00 */
[----:B-1----:R-:W-:-:S02]  /*0060*/  LOP3.LUT R0, R0, 0x7f, RZ, 0xc0, !PT ;  /* 0x0000007f00007812 */ /* 0x002fc400078ec0ff */
[----:B---3--:R-:W-:-:S03]  /*0070*/  SHF.R.S32.HI R6, RZ, 0x18, R7 ;  /* 0x00000018ff067819 */ /* 0x008fc60000011407 */
[----:B------:R-:W-:Y:S01]  /*0080*/  IMAD R7, R7, 0x80, R0 ;  /* 0x0000008007077824 */ /* 0x000fe200078e0200 */
[----:B------:R-:W-:-:S03]  /*0090*/  SGXT R0, R6, 0x1 ;  /* 0x000000010600781a */ /* 0x000fc60000000200 */
[C---:B--2---:R-:W-:Y:S01]  /*00a0*/  IMAD.WIDE R2, R7.reuse, 0x4, R2 ;  /* 0x0000000407027825 */ /* 0x044fe200078e0202 */
[----:B------:R-:W-:Y:S02]  /*00b0*/  ISETP.GE.AND P1, PT, R7, 0x800, PT ;  /* 0x000008000700780c */ /* 0x000fe40003f26270 */
[----:B------:R-:W-:-:S04]  /*00c0*/  LEA.HI R0, R0, R7, RZ, 0x7 ;  /* 0x0000000700007211 */ /* 0x000fc800078f38ff */
[----:B------:R-:W-:-:S05]  /*00d0*/  LOP3.LUT R0, R0, 0xffffff80, RZ, 0xc0, !PT ;  /* 0xffffff8000007812 */ /* 0x000fca00078ec0ff */
[----:B------:R-:W-:Y:S02]  /*00e0*/  IMAD.IADD R9, R7, 0x1, -R0 ;  /* 0x0000000107097824 */ /* 0x000fe400078e0a00 */
[----:B------:R-:W-:Y:S02]  /*00f0*/  IMAD.MOV.U32 R0, RZ, RZ, RZ ;  /* 0x000000ffff007224 */ /* 0x000fe400078e00ff */
[----:B------:R-:W-:Y:S02]  /*0100*/  IMAD.MOV.U32 R7, RZ, RZ, RZ ;  /* 0x000000ffff077224 */ /* 0x000fe400078e00ff */
[----:B----4-:R-:W-:Y:S02]  /*0110*/  IMAD.WIDE R4, R9, 0x4, R4 ;  /* 0x0000000409047825 */ /* 0x010fe400078e0204 */
[----:B------:R-:W2:Y:S04]  /*0120*/  @!P1 LDG.E R0, desc[UR4][R2.64] ;  /* 0x0000000402009981 */ /* 0x000ea8000c1e1900 */
[----:B------:R-:W2:Y:S02]  /*0130*/  @!P1 LDG.E.EL R7, desc[UR4][R4.64] ;  /* 0x0000000404079981 */ /* 0x000ea4000c2e1900 */
[----:B--2---:R-:W-:Y:S01]  /*0140*/  FADD R6, R7, R0 ;  /* 0x0000000007067221 */ /* 0x004fe20000000000 */
[----:B------:R-:W-:-:S04]  /*0150*/  FSETP.GEU.AND P0, PT, R0, -R7, PT ;  /* 0x800000070000720b */ /* 0x000fc80003f0e000 */
[----:B------:R-:W-:Y:S01]  /*0160*/  FSEL R7, R6, RZ, P0 ;  /* 0x000000ff06077208 */ /* 0x000fe20000000000 */
[----:B------:R-:W-:Y:S08]  /*0170*/  @P1 EXIT ;  /* 0x000000000000194d */ /* 0x000ff00003800000 */
[----:B------:R-:W-:Y:S01]  /*0180*/  STG.E desc[UR4][R2.64], R7 ;  /* 0x0000000702007986 */ /* 0x000fe2000c101904 */
[----:B------:R-:W-:Y:S05]  /*0190*/  EXIT ;  /* 0x000000000000794d */ /* 0x000fea0003800000 */
.L_x_0:
[----:B------:R-:W-:-:S00]  /*01a0*/  BRA `(.L_x_0) ;  /* 0xfffffffc00fc7947 */ /* 0x000fc0000383ffff */
[----:B------:R-:W-:-:S00]  /*01b0*/  NOP ;  /* 0x0000000000007918 */ /* 0x000fc00000000000 */
        /* <DEDUP_REMOVED lines=12> */
.L_x_1:


//--------------------- .nv.constant0.triton_poi_fused_convolution_relu_8 --------------------------
	.section	.nv.constant0.triton_poi_fused_convolution_relu_8,"a",@progbits
	.sectionflags	@""
	.align	4
.nv.constant0.triton_poi_fused_convolution_relu_8:
	.zero		548
